//
// Generated by NVIDIA NVVM Compiler
//
// Compiler Build ID: CL-36424714
// Cuda compilation tools, release 13.0, V13.0.88
// Based on NVVM 20.0.0
//

.version 9.0
.target sm_100
.address_size 64

	// .globl	_Z7getRootPh

.visible .entry _Z7getRootPh(
	.param .u64 .ptr .align 1 _Z7getRootPh_param_0
)
{
	.reg .pred 	%p<24>;
	.reg .b16 	%rs<12>;
	.reg .b32 	%r<17>;
	.reg .b64 	%rd<5>;
	.reg .b64 	%fd<167>;

	ld.param.u64 	%rd1, [_Z7getRootPh_param_0];
	mov.u32 	%r6, %ntid.x;
	mov.u32 	%r7, %ctaid.x;
	mov.u32 	%r8, %tid.x;
	mad.lo.s32 	%r1, %r6, %r7, %r8;
	mov.u32 	%r9, %ntid.y;
	mov.u32 	%r10, %ctaid.y;
	mov.u32 	%r11, %tid.y;
	mad.lo.s32 	%r2, %r9, %r10, %r11;
	add.s32 	%r12, %r1, -4096;
	cvt.rn.f64.s32 	%fd39, %r12;
	mul.f64 	%fd165, %fd39, 0d3F40000000000000;
	add.s32 	%r13, %r2, -4096;
	cvt.rn.f64.s32 	%fd40, %r13;
	mul.f64 	%fd166, %fd40, 0d3F40000000000000;
	mov.b32 	%r16, 0;
	bra.uni 	$L__BB0_8;
$L__BB0_1:
	mul.f64 	%fd3, %fd35, %fd35;
	mul.f64 	%fd4, %fd35, %fd3;
	add.f64 	%fd5, %fd35, %fd35;
	mul.f64 	%fd69, %fd35, %fd5;
	mul.f64 	%fd70, %fd36, %fd69;
	mul.f64 	%fd71, %fd36, %fd70;
	fma.rn.f64 	%fd72, %fd35, %fd4, %fd71;
	mul.f64 	%fd6, %fd36, %fd36;
	mul.f64 	%fd7, %fd36, %fd6;
	fma.rn.f64 	%fd73, %fd36, %fd7, %fd72;
	mul.f64 	%fd8, %fd73, 0d4008000000000000;
	abs.f64 	%fd74, %fd8;
	setp.lt.f64 	%p5, %fd74, 0d3E112E0BE826D695;
	mov.u16 	%rs11, %rs2;
	@%p5 bra 	$L__BB0_15;
	sub.f64 	%fd75, %fd3, %fd6;
	mul.f64 	%fd76, %fd5, %fd36;
	mul.f64 	%fd77, %fd35, 0d4008000000000000;
	mul.f64 	%fd78, %fd77, %fd36;
	mul.f64 	%fd79, %fd36, %fd78;
	sub.f64 	%fd80, %fd4, %fd79;
	add.f64 	%fd81, %fd80, 0dBFF0000000000000;
	mul.f64 	%fd82, %fd35, %fd77;
	mul.f64 	%fd83, %fd36, %fd82;
	sub.f64 	%fd84, %fd83, %fd7;
	mul.f64 	%fd85, %fd75, %fd81;
	fma.rn.f64 	%fd86, %fd76, %fd84, %fd85;
	div.rn.f64 	%fd87, %fd86, %fd8;
	sub.f64 	%fd165, %fd35, %fd87;
	mul.f64 	%fd88, %fd75, %fd84;
	mul.f64 	%fd89, %fd76, %fd81;
	sub.f64 	%fd90, %fd88, %fd89;
	div.rn.f64 	%fd91, %fd90, %fd8;
	sub.f64 	%fd166, %fd36, %fd91;
	sub.f64 	%fd92, %fd165, %fd35;
	abs.f64 	%fd93, %fd92;
	setp.lt.f64 	%p6, %fd93, 0d3E112E0BE826D695;
	sub.f64 	%fd94, %fd166, %fd36;
	abs.f64 	%fd95, %fd94;
	setp.lt.f64 	%p7, %fd95, 0d3E112E0BE826D695;
	and.pred  	%p8, %p6, %p7;
	@%p8 bra 	$L__BB0_10;
	mul.f64 	%fd11, %fd165, %fd165;
	mul.f64 	%fd12, %fd165, %fd11;
	add.f64 	%fd13, %fd165, %fd165;
	mul.f64 	%fd97, %fd165, %fd13;
	mul.f64 	%fd98, %fd166, %fd97;
	mul.f64 	%fd99, %fd166, %fd98;
	fma.rn.f64 	%fd100, %fd165, %fd12, %fd99;
	mul.f64 	%fd14, %fd166, %fd166;
	mul.f64 	%fd15, %fd166, %fd14;
	fma.rn.f64 	%fd101, %fd166, %fd15, %fd100;
	mul.f64 	%fd16, %fd101, 0d4008000000000000;
	abs.f64 	%fd102, %fd16;
	setp.lt.f64 	%p9, %fd102, 0d3E112E0BE826D695;
	mov.u16 	%rs11, %rs2;
	@%p9 bra 	$L__BB0_15;
	sub.f64 	%fd103, %fd11, %fd14;
	mul.f64 	%fd104, %fd13, %fd166;
	mul.f64 	%fd105, %fd165, 0d4008000000000000;
	mul.f64 	%fd106, %fd105, %fd166;
	mul.f64 	%fd107, %fd166, %fd106;
	sub.f64 	%fd108, %fd12, %fd107;
	add.f64 	%fd109, %fd108, 0dBFF0000000000000;
	mul.f64 	%fd110, %fd165, %fd105;
	mul.f64 	%fd111, %fd166, %fd110;
	sub.f64 	%fd112, %fd111, %fd15;
	mul.f64 	%fd113, %fd103, %fd109;
	fma.rn.f64 	%fd114, %fd104, %fd112, %fd113;
	div.rn.f64 	%fd115, %fd114, %fd16;
	sub.f64 	%fd17, %fd165, %fd115;
	mul.f64 	%fd116, %fd103, %fd112;
	mul.f64 	%fd117, %fd104, %fd109;
	sub.f64 	%fd118, %fd116, %fd117;
	div.rn.f64 	%fd119, %fd118, %fd16;
	sub.f64 	%fd18, %fd166, %fd119;
	sub.f64 	%fd120, %fd17, %fd165;
	abs.f64 	%fd121, %fd120;
	setp.lt.f64 	%p10, %fd121, 0d3E112E0BE826D695;
	sub.f64 	%fd122, %fd18, %fd166;
	abs.f64 	%fd123, %fd122;
	setp.lt.f64 	%p11, %fd123, 0d3E112E0BE826D695;
	and.pred  	%p12, %p10, %p11;
	mov.f64 	%fd165, %fd17;
	mov.f64 	%fd166, %fd18;
	@%p12 bra 	$L__BB0_10;
	mul.f64 	%fd19, %fd17, %fd17;
	mul.f64 	%fd20, %fd17, %fd19;
	add.f64 	%fd21, %fd17, %fd17;
	mul.f64 	%fd125, %fd17, %fd21;
	mul.f64 	%fd126, %fd18, %fd125;
	mul.f64 	%fd127, %fd18, %fd126;
	fma.rn.f64 	%fd128, %fd17, %fd20, %fd127;
	mul.f64 	%fd22, %fd18, %fd18;
	mul.f64 	%fd23, %fd18, %fd22;
	fma.rn.f64 	%fd129, %fd18, %fd23, %fd128;
	mul.f64 	%fd24, %fd129, 0d4008000000000000;
	abs.f64 	%fd130, %fd24;
	setp.lt.f64 	%p13, %fd130, 0d3E112E0BE826D695;
	mov.u16 	%rs11, %rs2;
	@%p13 bra 	$L__BB0_15;
	sub.f64 	%fd131, %fd19, %fd22;
	mul.f64 	%fd132, %fd21, %fd18;
	mul.f64 	%fd133, %fd17, 0d4008000000000000;
	mul.f64 	%fd134, %fd133, %fd18;
	mul.f64 	%fd135, %fd18, %fd134;
	sub.f64 	%fd136, %fd20, %fd135;
	add.f64 	%fd137, %fd136, 0dBFF0000000000000;
	mul.f64 	%fd138, %fd17, %fd133;
	mul.f64 	%fd139, %fd18, %fd138;
	sub.f64 	%fd140, %fd139, %fd23;
	mul.f64 	%fd141, %fd131, %fd137;
	fma.rn.f64 	%fd142, %fd132, %fd140, %fd141;
	div.rn.f64 	%fd143, %fd142, %fd24;
	sub.f64 	%fd165, %fd17, %fd143;
	mul.f64 	%fd144, %fd131, %fd140;
	mul.f64 	%fd145, %fd132, %fd137;
	sub.f64 	%fd146, %fd144, %fd145;
	div.rn.f64 	%fd147, %fd146, %fd24;
	sub.f64 	%fd166, %fd18, %fd147;
	sub.f64 	%fd148, %fd165, %fd17;
	abs.f64 	%fd149, %fd148;
	setp.lt.f64 	%p14, %fd149, 0d3E112E0BE826D695;
	sub.f64 	%fd150, %fd166, %fd18;
	abs.f64 	%fd151, %fd150;
	setp.lt.f64 	%p15, %fd151, 0d3E112E0BE826D695;
	and.pred  	%p16, %p14, %p15;
	@%p16 bra 	$L__BB0_10;
	add.s32 	%r16, %r16, 4;
	setp.eq.s32 	%p17, %r16, 16384;
	mov.u16 	%rs11, %rs2;
	@%p17 bra 	$L__BB0_15;
$L__BB0_8:
	mul.f64 	%fd29, %fd165, %fd165;
	mul.f64 	%fd30, %fd165, %fd29;
	add.f64 	%fd31, %fd165, %fd165;
	mul.f64 	%fd41, %fd165, %fd31;
	mul.f64 	%fd42, %fd166, %fd41;
	mul.f64 	%fd43, %fd166, %fd42;
	fma.rn.f64 	%fd44, %fd165, %fd30, %fd43;
	mul.f64 	%fd32, %fd166, %fd166;
	mul.f64 	%fd33, %fd166, %fd32;
	fma.rn.f64 	%fd45, %fd166, %fd33, %fd44;
	mul.f64 	%fd34, %fd45, 0d4008000000000000;
	abs.f64 	%fd46, %fd34;
	setp.lt.f64 	%p1, %fd46, 0d3E112E0BE826D695;
	mov.b16 	%rs2, 48;
	mov.u16 	%rs11, %rs2;
	@%p1 bra 	$L__BB0_15;
	sub.f64 	%fd47, %fd29, %fd32;
	mul.f64 	%fd48, %fd31, %fd166;
	mul.f64 	%fd49, %fd165, 0d4008000000000000;
	mul.f64 	%fd50, %fd49, %fd166;
	mul.f64 	%fd51, %fd166, %fd50;
	sub.f64 	%fd52, %fd30, %fd51;
	add.f64 	%fd53, %fd52, 0dBFF0000000000000;
	mul.f64 	%fd54, %fd165, %fd49;
	mul.f64 	%fd55, %fd166, %fd54;
	sub.f64 	%fd56, %fd55, %fd33;
	mul.f64 	%fd57, %fd47, %fd53;
	fma.rn.f64 	%fd58, %fd48, %fd56, %fd57;
	div.rn.f64 	%fd59, %fd58, %fd34;
	sub.f64 	%fd35, %fd165, %fd59;
	mul.f64 	%fd60, %fd47, %fd56;
	mul.f64 	%fd61, %fd48, %fd53;
	sub.f64 	%fd62, %fd60, %fd61;
	div.rn.f64 	%fd63, %fd62, %fd34;
	sub.f64 	%fd36, %fd166, %fd63;
	sub.f64 	%fd64, %fd35, %fd165;
	abs.f64 	%fd65, %fd64;
	setp.geu.f64 	%p2, %fd65, 0d3E112E0BE826D695;
	sub.f64 	%fd66, %fd36, %fd166;
	abs.f64 	%fd67, %fd66;
	setp.geu.f64 	%p3, %fd67, 0d3E112E0BE826D695;
	or.pred  	%p4, %p2, %p3;
	mov.f64 	%fd165, %fd35;
	mov.f64 	%fd166, %fd36;
	@%p4 bra 	$L__BB0_1;
$L__BB0_10:
	add.f64 	%fd153, %fd165, 0dBFF0000000000000;
	abs.f64 	%fd154, %fd153;
	setp.lt.f64 	%p18, %fd154, 0d3E112E0BE826D695;
	abs.f64 	%fd155, %fd166;
	setp.lt.f64 	%p19, %fd155, 0d3E112E0BE826D695;
	and.pred  	%p20, %p18, %p19;
	mov.b16 	%rs11, 49;
	@%p20 bra 	$L__BB0_15;
	add.f64 	%fd157, %fd165, 0d3FE0000000000000;
	abs.f64 	%fd158, %fd157;
	setp.geu.f64 	%p21, %fd158, 0d3E112E0BE826D695;
	@%p21 bra 	$L__BB0_14;
	add.f64 	%fd159, %fd166, 0dBFEBB67AE8584CAA;
	abs.f64 	%fd160, %fd159;
	setp.lt.f64 	%p22, %fd160, 0d3E112E0BE826D695;
	mov.b16 	%rs11, 50;
	@%p22 bra 	$L__BB0_15;
	add.f64 	%fd161, %fd166, 0d3FEBB67AE8584CAA;
	abs.f64 	%fd162, %fd161;
	setp.lt.f64 	%p23, %fd162, 0d3E112E0BE826D695;
	mov.b16 	%rs11, 51;
	@%p23 bra 	$L__BB0_15;
$L__BB0_14:
	mov.u16 	%rs11, %rs2;
$L__BB0_15:
	cvta.to.global.u64 	%rd2, %rd1;
	shl.b32 	%r14, %r2, 13;
	add.s32 	%r15, %r14, %r1;
	cvt.s64.s32 	%rd3, %r15;
	add.s64 	%rd4, %rd2, %rd3;
	st.global.u8 	[%rd4], %rs11;
	ret;

}


// ===== COMPILED SASS (sm_100) =====

	.target	sm_100

	.elftype	@"ET_EXEC"


//--------------------- .note.nv.tkinfo           --------------------------
	.section	.note.nv.tkinfo,"",@"SHT_NOTE"
	.sectionflags	@"SHF_NOTE_NV_TKINFO"
	.tkinfo
        /*0018*/ 	.word	0x00000002
        /*0030*/ 	.string	""
        /*0030*/ 	.string	"ptxas"
        /*0030*/ 	.string	"Cuda compilation tools, release 13.0, V13.0.88"
        /*0030*/ 	.string	"Build cuda_13.0.r13.0/compiler.36424714_0"
        /*0030*/ 	.string	"-arch sm_100 -m 64 "



//--------------------- .note.nv.cuinfo           --------------------------
	.section	.note.nv.cuinfo,"",@"SHT_NOTE"
	.sectionflags	@"SHF_NOTE_NV_CUINFO"
        /*0018*/ 	.short	0x0002
        /*001a*/ 	.short	0x0064
        /*001c*/ 	.short	0x0082
	.zero		2


//--------------------- .nv.info                  --------------------------
	.section	.nv.info,"",@"SHT_CUDA_INFO"
	.align	4


	//----- nvinfo : EIATTR_REGCOUNT
	.align		4
        /*0000*/ 	.byte	0x04, 0x2f
        /*0002*/ 	.short	(.L_1 - .L_0)
	.align		4
.L_0:
        /*0004*/ 	.word	index@(_Z7getRootPh)
        /*0008*/ 	.word	0x00000028


	//----- nvinfo : EIATTR_FRAME_SIZE
	.align		4
.L_1:
        /*000c*/ 	.byte	0x04, 0x11
        /*000e*/ 	.short	(.L_3 - .L_2)
	.align		4
.L_2:
        /*0010*/ 	.word	index@($__internal_0_$__cuda_sm20_div_rn_f64_full)
        /*0014*/ 	.word	0x00000000


	//----- nvinfo : EIATTR_FRAME_SIZE
	.align		4
.L_3:
        /*0018*/ 	.byte	0x04, 0x11
        /*001a*/ 	.short	(.L_5 - .L_4)
	.align		4
.L_4:
        /*001c*/ 	.word	index@(_Z7getRootPh)
        /*0020*/ 	.word	0x00000000


	//----- nvinfo : EIATTR_MIN_STACK_SIZE
	.align		4
.L_5:
        /*0024*/ 	.byte	0x04, 0x12
        /*0026*/ 	.short	(.L_7 - .L_6)
	.align		4
.L_6:
        /*0028*/ 	.word	index@(_Z7getRootPh)
        /*002c*/ 	.word	0x00000000
.L_7:


//--------------------- .nv.compat                --------------------------
	.section	.nv.compat,"",@"SHT_CUDA_COMPAT_INFO"
	.align	4
        /*0000*/ 	.byte	0x02, 0x09, 0x00, 0x00, 0x02, 0x02, 0x01, 0x00, 0x02, 0x05, 0x05, 0x00, 0x03, 0x07, 0x01, 0x01
        /*0010*/ 	.byte	0x02, 0x03, 0x00, 0x00, 0x02, 0x06, 0x01, 0x00, 0x04, 0x0b, 0x08, 0x00, 0x01, 0x00, 0x00, 0x00
        /*0020*/ 	.byte	0x00, 0x00, 0x00, 0x00


//--------------------- .nv.info._Z7getRootPh     --------------------------
	.section	.nv.info._Z7getRootPh,"",@"SHT_CUDA_INFO"
	.sectionflags	@""
	.align	4


	//----- nvinfo : EIATTR_CUDA_API_VERSION
	.align		4
        /*0000*/ 	.byte	0x04, 0x37
        /*0002*/ 	.short	(.L_9 - .L_8)
.L_8:
        /*0004*/ 	.word	0x00000082


	//----- nvinfo : EIATTR_KPARAM_INFO
	.align		4
.L_9:
        /*0008*/ 	.byte	0x04, 0x17
        /*000a*/ 	.short	(.L_11 - .L_10)
.L_10:
        /*000c*/ 	.word	0x00000000
        /*0010*/ 	.short	0x0000
        /*0012*/ 	.short	0x0000
        /*0014*/ 	.byte	0x00, 0xf5, 0x21, 0x00


	//----- nvinfo : EIATTR_SPARSE_MMA_MASK
	.align		4
.L_11:
        /*0018*/ 	.byte	0x03, 0x50
        /*001a*/ 	.short	0x0000


	//----- nvinfo : EIATTR_MAXREG_COUNT
	.align		4
        /*001c*/ 	.byte	0x03, 0x1b
        /*001e*/ 	.short	0x00ff


	//----- nvinfo : EIATTR_MERCURY_ISA_VERSION
	.align		4
        /*0020*/ 	.byte	0x03, 0x5f
        /*0022*/ 	.short	0x0101


	//----- nvinfo : EIATTR_VRC_CTA_INIT_COUNT
	.align		4
        /*0024*/ 	.byte	0x02, 0x4a
	.zero		1
	.zero		1


	//----- nvinfo : EIATTR_EXIT_INSTR_OFFSETS
	.align		4
        /*0028*/ 	.byte	0x04, 0x1c
        /*002a*/ 	.short	(.L_13 - .L_12)


	//   ....[0]....
.L_12:
        /*002c*/ 	.word	0x00001880


	//----- nvinfo : EIATTR_CRS_STACK_SIZE
	.align		4
.L_13:
        /*0030*/ 	.byte	0x04, 0x1e
        /*0032*/ 	.short	(.L_15 - .L_14)
.L_14:
        /*0034*/ 	.word	0x00000000


	//----- nvinfo : EIATTR_CBANK_PARAM_SIZE
	.align		4
.L_15:
        /*0038*/ 	.byte	0x03, 0x19
        /*003a*/ 	.short	0x0008


	//----- nvinfo : EIATTR_PARAM_CBANK
	.align		4
        /*003c*/ 	.byte	0x04, 0x0a
        /*003e*/ 	.short	(.L_17 - .L_16)
	.align		4
.L_16:
        /*0040*/ 	.word	index@(.nv.constant0._Z7getRootPh)
        /*0044*/ 	.short	0x0380
        /*0046*/ 	.short	0x0008


	//----- nvinfo : EIATTR_SW_WAR
	.align		4
.L_17:
        /*0048*/ 	.byte	0x04, 0x36
        /*004a*/ 	.short	(.L_19 - .L_18)
.L_18:
        /*004c*/ 	.word	0x00000008
.L_19:


//--------------------- .nv.callgraph             --------------------------
	.section	.nv.callgraph,"",@"SHT_CUDA_CALLGRAPH"
	.align	4
	.sectionentsize	8
	.align		4
        /*0000*/ 	.word	0x00000000
	.align		4
        /*0004*/ 	.word	0xffffffff
	.align		4
        /*0008*/ 	.word	0x00000000
	.align		4
        /*000c*/ 	.word	0xfffffffe
	.align		4
        /*0010*/ 	.word	0x00000000
	.align		4
        /*0014*/ 	.word	0xfffffffd
	.align		4
        /*0018*/ 	.word	0x00000000
	.align		4
        /*001c*/ 	.word	0xfffffffc


//--------------------- .text._Z7getRootPh        --------------------------
	.section	.text._Z7getRootPh,"ax",@progbits
	.align	128
        .global         _Z7getRootPh
        .type           _Z7getRootPh,@function
        .size           _Z7getRootPh,(.L_x_27 - _Z7getRootPh)
        .other          _Z7getRootPh,@"STO_CUDA_ENTRY STV_DEFAULT"
_Z7getRootPh:
.text._Z7getRootPh:
[----:B------:R-:W-:Y:S01]  /*0000*/  LDC R1, c[0x0][0x37c] ;  /* 0x0000df00ff017b82 */ /* 0x000fe20000000800 */
[----:B------:R-:W0:Y:S01]  /*0010*/  S2R R3, SR_CTAID.X ;  /* 0x0000000000037919 */ /* 0x000e220000002500 */
[----:B------:R-:W0:Y:S01]  /*0020*/  LDCU UR4, c[0x0][0x360] ;  /* 0x00006c00ff0477ac */ /* 0x000e220008000800 */
[----:B------:R-:W-:Y:S01]  /*0030*/  BSSY.RECONVERGENT B0, `(.L_x_0) ;  /* 0x000017f000007945 */ /* 0x000fe20003800200 */
[----:B------:R-:W0:Y:S01]  /*0040*/  S2R R0, SR_TID.X ;  /* 0x0000000000007919 */ /* 0x000e220000002100 */
[----:B------:R-:W1:Y:S01]  /*0050*/  LDCU UR5, c[0x0][0x364] ;  /* 0x00006c80ff0577ac */ /* 0x000e620008000800 */
[----:B------:R-:W1:Y:S01]  /*0060*/  S2R R2, SR_CTAID.Y ;  /* 0x0000000000027919 */ /* 0x000e620000002600 */
[----:B------:R-:W-:Y:S01]  /*0070*/  UMOV UR6, 0xe826d695 ;  /* 0xe826d69500067882 */ /* 0x000fe20000000000 */
[----:B------:R-:W-:Y:S01]  /*0080*/  UMOV UR7, 0x3e112e0b ;  /* 0x3e112e0b00077882 */ /* 0x000fe20000000000 */
[----:B------:R-:W1:Y:S01]  /*0090*/  S2R R5, SR_TID.Y ;  /* 0x0000000000057919 */ /* 0x000e620000002200 */
[----:B0-----:R-:W-:-:S04]  /*00a0*/  IMAD R3, R3, UR4, R0 ;  /* 0x0000000403037c24 */ /* 0x001fc8000f8e0200 */
[----:B------:R-:W-:-:S04]  /*00b0*/  VIADD R0, R3, 0xfffff000 ;  /* 0xfffff00003007836 */ /* 0x000fc80000000000 */
[----:B------:R-:W0:Y:S01]  /*00c0*/  I2F.F64 R18, R0 ;  /* 0x0000000000127312 */ /* 0x000e220000201c00 */
[----:B-1----:R-:W-:Y:S01]  /*00d0*/  IMAD R2, R2, UR5, R5 ;  /* 0x0000000502027c24 */ /* 0x002fe2000f8e0205 */
[----:B------:R-:W1:Y:S03]  /*00e0*/  LDCU.64 UR4, c[0x0][0x358] ;  /* 0x00006b00ff0477ac */ /* 0x000e660008000a00 */
[----:B------:R-:W-:-:S04]  /*00f0*/  VIADD R12, R2, 0xfffff000 ;  /* 0xfffff000020c7836 */ /* 0x000fc80000000000 */
[----:B------:R-:W2:Y:S01]  /*0100*/  I2F.F64 R4, R12 ;  /* 0x0000000c00047312 */ /* 0x000ea20000201c00 */
[----:B0-----:R-:W-:-:S08]  /*0110*/  DMUL R18, R18, 0.00048828125 ;  /* 0x3f40000012127828 */ /* 0x001fd00000000000 */
[----:B------:R-:W-:Y:S02]  /*0120*/  DADD R20, R18, R18 ;  /* 0x0000000012147229 */ /* 0x000fe40000000012 */
[----:B--2---:R-:W-:Y:S02]  /*0130*/  DMUL R16, R4, 0.00048828125 ;  /* 0x3f40000004107828 */ /* 0x004fe40000000000 */
[----:B------:R-:W-:-:S04]  /*0140*/  DMUL R22, R18, R18 ;  /* 0x0000001212167228 */ /* 0x000fc80000000000 */
[----:B------:R-:W-:Y:S02]  /*0150*/  DMUL R4, R18, R20 ;  /* 0x0000001412047228 */ /* 0x000fe40000000000 */
[----:B------:R-:W-:Y:S02]  /*0160*/  DMUL R6, R16, R16 ;  /* 0x0000001010067228 */ /* 0x000fe40000000000 */
[----:B------:R-:W-:-:S04]  /*0170*/  DMUL R10, R18, R22 ;  /* 0x00000016120a7228 */ /* 0x000fc80000000000 */
[C---:B------:R-:W-:Y:S02]  /*0180*/  DMUL R4, R16.reuse, R4 ;  /* 0x0000000410047228 */ /* 0x040fe40000000000 */
[----:B------:R-:W-:-:S06]  /*0190*/  DMUL R8, R16, R6 ;  /* 0x0000000610087228 */ /* 0x000fcc0000000000 */
[----:B------:R-:W-:-:S08]  /*01a0*/  DMUL R4, R16, R4 ;  /* 0x0000000410047228 */ /* 0x000fd00000000000 */
[----:B------:R-:W-:-:S08]  /*01b0*/  DFMA R4, R18, R10, R4 ;  /* 0x0000000a1204722b */ /* 0x000fd00000000004 */
[----:B------:R-:W-:-:S08]  /*01c0*/  DFMA R4, R16, R8, R4 ;  /* 0x000000081004722b */ /* 0x000fd00000000004 */
[----:B------:R-:W-:Y:S01]  /*01d0*/  DMUL R12, R4, 3 ;  /* 0x40080000040c7828 */ /* 0x000fe20000000000 */
[----:B------:R-:W-:-:S07]  /*01e0*/  IMAD.MOV.U32 R4, RZ, RZ, 0x30 ;  /* 0x00000030ff047424 */ /* 0x000fce00078e00ff */
[----:B------:R-:W-:-:S14]  /*01f0*/  DSETP.GEU.AND P0, PT, |R12|, UR6, PT ;  /* 0x000000060c007e2a */ /* 0x000fdc000bf0e200 */
[----:B-1----:R-:W-:Y:S05]  /*0200*/  @!P0 BRA `(.L_x_1) ;  /* 0x0000001400848947 */ /* 0x002fea0003800000 */
[----:B------:R-:W-:Y:S01]  /*0210*/  MOV R4, R10 ;  /* 0x0000000a00047202 */ /* 0x000fe20000000f00 */
[----:B------:R-:W-:Y:S01]  /*0220*/  IMAD.MOV.U32 R5, RZ, RZ, R11 ;  /* 0x000000ffff057224 */ /* 0x000fe200078e000b */
[----:B------:R-:W-:Y:S01]  /*0230*/  MOV R0, RZ ;  /* 0x000000ff00007202 */ /* 0x000fe20000000f00 */
[----:B------:R-:W-:Y:S02]  /*0240*/  IMAD.MOV.U32 R14, RZ, RZ, R6 ;  /* 0x000000ffff0e7224 */ /* 0x000fe400078e0006 */
[----:B------:R-:W-:-:S07]  /*0250*/  IMAD.MOV.U32 R15, RZ, RZ, R7 ;  /* 0x000000ffff0f7224 */ /* 0x000fce00078e0007 */
.L_x_19:
[----:B------:R-:W0:Y:S01]  /*0260*/  MUFU.RCP64H R7, R13 ;  /* 0x0000000d00077308 */ /* 0x000e220000001800 */
[----:B------:R-:W-:Y:S01]  /*0270*/  DMUL R10, R18, 3 ;  /* 0x40080000120a7828 */ /* 0x000fe20000000000 */
[----:B------:R-:W-:Y:S01]  /*0280*/  IMAD.MOV.U32 R6, RZ, RZ, 0x1 ;  /* 0x00000001ff067424 */ /* 0x000fe200078e00ff */
[----:B------:R-:W-:Y:S01]  /*0290*/  DADD R22, -R14, R22 ;  /* 0x000000000e167229 */ /* 0x000fe20000000116 */
[----:B------:R-:W-:Y:S01]  /*02a0*/  BSSY.RECONVERGENT B1, `(.L_x_2) ;  /* 0x000001b000017945 */ /* 0x000fe20003800200 */
[----:B------:R-:W-:-:S04]  /*02b0*/  DMUL R20, R20, R16 ;  /* 0x0000001014147228 */ /* 0x000fc80000000000 */
[C---:B------:R-:W-:Y:S02]  /*02c0*/  DMUL R24, R10.reuse, R16 ;  /* 0x000000100a187228 */ /* 0x040fe40000000000 */
[----:B------:R-:W-:Y:S02]  /*02d0*/  DMUL R10, R10, R18 ;  /* 0x000000120a0a7228 */ /* 0x000fe40000000000 */
[----:B0-----:R-:W-:-:S04]  /*02e0*/  DFMA R26, R6, -R12, 1 ;  /* 0x3ff00000061a742b */ /* 0x001fc8000000080c */
[-C--:B------:R-:W-:Y:S02]  /*02f0*/  DFMA R24, R24, -R16.reuse, R4 ;  /* 0x800000101818722b */ /* 0x080fe40000000004 */
[----:B------:R-:W-:Y:S02]  /*0300*/  DFMA R10, R10, R16, -R8 ;  /* 0x000000100a0a722b */ /* 0x000fe40000000808 */
[----:B------:R-:W-:-:S04]  /*0310*/  DFMA R26, R26, R26, R26 ;  /* 0x0000001a1a1a722b */ /* 0x000fc8000000001a */
[----:B------:R-:W-:-:S04]  /*0320*/  DADD R14, R24, -1 ;  /* 0xbff00000180e7429 */ /* 0x000fc80000000000 */
[----:B------:R-:W-:-:S04]  /*0330*/  DFMA R26, R6, R26, R6 ;  /* 0x0000001a061a722b */ /* 0x000fc80000000006 */
[----:B------:R-:W-:-:S04]  /*0340*/  DMUL R4, R22, R14 ;  /* 0x0000000e16047228 */ /* 0x000fc80000000000 */
[----:B------:R-:W-:-:S04]  /*0350*/  DFMA R6, R26, -R12, 1 ;  /* 0x3ff000001a06742b */ /* 0x000fc8000000080c */
[----:B------:R-:W-:-:S04]  /*0360*/  DFMA R4, R20, R10, R4 ;  /* 0x0000000a1404722b */ /* 0x000fc80000000004 */
[----:B------:R-:W-:-:S06]  /*0370*/  DFMA R6, R26, R6, R26 ;  /* 0x000000061a06722b */ /* 0x000fcc000000001a */
[----:B------:R-:W-:Y:S02]  /*0380*/  FSETP.GEU.AND P1, PT, |R5|, 6.5827683646048100446e-37, PT ;  /* 0x036000000500780b */ /* 0x000fe40003f2e200 */
[----:B------:R-:W-:-:S08]  /*0390*/  DMUL R8, R4, R6 ;  /* 0x0000000604087228 */ /* 0x000fd00000000000 */
[----:B------:R-:W-:-:S08]  /*03a0*/  DFMA R24, R8, -R12, R4 ;  /* 0x8000000c0818722b */ /* 0x000fd00000000004 */
[----:B------:R-:W-:-:S10]  /*03b0*/  DFMA R6, R6, R24, R8 ;  /* 0x000000180606722b */ /* 0x000fd40000000008 */
[----:B------:R-:W-:-:S05]  /*03c0*/  FFMA R8, RZ, R13, R7 ;  /* 0x0000000dff087223 */ /* 0x000fca0000000007 */
[----:B------:R-:W-:-:S13]  /*03d0*/  FSETP.GT.AND P0, PT, |R8|, 1.469367938527859385e-39, PT ;  /* 0x001000000800780b */ /* 0x000fda0003f04200 */
[----:B------:R-:W-:Y:S05]  /*03e0*/  @P0 BRA P1, `(.L_x_3) ;  /* 0x0000000000180947 */ /* 0x000fea0000800000 */
[----:B------:R-:W-:Y:S01]  /*03f0*/  IMAD.MOV.U32 R6, RZ, RZ, R4 ;  /* 0x000000ffff067224 */ /* 0x000fe200078e0004 */
[----:B------:R-:W-:Y:S01]  /*0400*/  MOV R7, R13 ;  /* 0x0000000d00077202 */ /* 0x000fe20000000f00 */
[----:B------:R-:W-:Y:S01]  /*0410*/  IMAD.MOV.U32 R8, RZ, RZ, R12 ;  /* 0x000000ffff087224 */ /* 0x000fe200078e000c */
[----:B------:R-:W-:-:S07]  /*0420*/  MOV R4, 0x440 ;  /* 0x0000044000047802 */ /* 0x000fce0000000f00 */
[----:B------:R-:W-:Y:S05]  /*0430*/  CALL.REL.NOINC `($__internal_0_$__cuda_sm20_div_rn_f64_full) ;  /* 0x0000001400147944 */ /* 0x000fea0003c00000 */
[----:B------:R-:W-:-:S07]  /*0440*/  IMAD.MOV.U32 R7, RZ, RZ, R5 ;  /* 0x000000ffff077224 */ /* 0x000fce00078e0005 */
.L_x_3:
[----:B------:R-:W-:Y:S05]  /*0450*/  BSYNC.RECONVERGENT B1 ;  /* 0x0000000000017941 */ /* 0x000fea0003800200 */
.L_x_2:
[----:B------:R-:W0:Y:S01]  /*0460*/  MUFU.RCP64H R5, R13 ;  /* 0x0000000d00057308 */ /* 0x000e220000001800 */
[----:B------:R-:W-:Y:S01]  /*0470*/  IMAD.MOV.U32 R4, RZ, RZ, 0x1 ;  /* 0x00000001ff047424 */ /* 0x000fe200078e00ff */
[----:B------:R-:W-:Y:S01]  /*0480*/  DMUL R14, R20, R14 ;  /* 0x0000000e140e7228 */ /* 0x000fe20000000000 */
[----:B------:R-:W-:Y:S07]  /*0490*/  BSSY.RECONVERGENT B1, `(.L_x_4) ;  /* 0x0000016000017945 */ /* 0x000fee0003800200 */
[----:B------:R-:W-:-:S02]  /*04a0*/  DFMA R10, R22, R10, -R14 ;  /* 0x0000000a160a722b */ /* 0x000fc4000000080e */
[----:B0-----:R-:W-:-:S08]  /*04b0*/  DFMA R8, R4, -R12, 1 ;  /* 0x3ff000000408742b */ /* 0x001fd0000000080c */
[----:B------:R-:W-:Y:S01]  /*04c0*/  FSETP.GEU.AND P1, PT, |R11|, 6.5827683646048100446e-37, PT ;  /* 0x036000000b00780b */ /* 0x000fe20003f2e200 */
[----:B------:R-:W-:-:S08]  /*04d0*/  DFMA R8, R8, R8, R8 ;  /* 0x000000080808722b */ /* 0x000fd00000000008 */
[----:B------:R-:W-:-:S08]  /*04e0*/  DFMA R8, R4, R8, R4 ;  /* 0x000000080408722b */ /* 0x000fd00000000004 */
[----:B------:R-:W-:-:S08]  /*04f0*/  DFMA R4, R8, -R12, 1 ;  /* 0x3ff000000804742b */ /* 0x000fd0000000080c */
[----:B------:R-:W-:-:S08]  /*0500*/  DFMA R14, R8, R4, R8 ;  /* 0x00000004080e722b */ /* 0x000fd00000000008 */
[----:B------:R-:W-:-:S08]  /*0510*/  DMUL R4, R14, R10 ;  /* 0x0000000a0e047228 */ /* 0x000fd00000000000 */
[----:B------:R-:W-:-:S08]  /*0520*/  DFMA R8, R4, -R12, R10 ;  /* 0x8000000c0408722b */ /* 0x000fd0000000000a */
[----:B------:R-:W-:Y:S02]  /*0530*/  DFMA R4, R14, R8, R4 ;  /* 0x000000080e04722b */ /* 0x000fe40000000004 */
[----:B------:R-:W-:-:S08]  /*0540*/  DADD R14, -R6, R18 ;  /* 0x00000000060e7229 */ /* 0x000fd00000000112 */
[----:B------:R-:W-:-:S05]  /*0550*/  FFMA R8, RZ, R13, R5 ;  /* 0x0000000dff087223 */ /* 0x000fca0000000005 */
[----:B------:R-:W-:-:S13]  /*0560*/  FSETP.GT.AND P0, PT, |R8|, 1.469367938527859385e-39, PT ;  /* 0x001000000800780b */ /* 0x000fda0003f04200 */
[----:B------:R-:W-:Y:S05]  /*0570*/  @P0 BRA P1, `(.L_x_5) ;  /* 0x00000000001c0947 */ /* 0x000fea0000800000 */
[----:B------:R-:W-:Y:S01]  /*0580*/  IMAD.MOV.U32 R6, RZ, RZ, R10 ;  /* 0x000000ffff067224 */ /* 0x000fe200078e000a */
[----:B------:R-:W-:Y:S01]  /*0590*/  MOV R5, R11 ;  /* 0x0000000b00057202 */ /* 0x000fe20000000f00 */
[----:B------:R-:W-:Y:S01]  /*05a0*/  IMAD.MOV.U32 R8, RZ, RZ, R12 ;  /* 0x000000ffff087224 */ /* 0x000fe200078e000c */
[----:B------:R-:W-:Y:S01]  /*05b0*/  MOV R4, 0x5e0 ;  /* 0x000005e000047802 */ /* 0x000fe20000000f00 */
[----:B------:R-:W-:-:S07]  /*05c0*/  IMAD.MOV.U32 R7, RZ, RZ, R13 ;  /* 0x000000ffff077224 */ /* 0x000fce00078e000d */
[----:B------:R-:W-:Y:S05]  /*05d0*/  CALL.REL.NOINC `($__internal_0_$__cuda_sm20_div_rn_f64_full) ;  /* 0x0000001000ac7944 */ /* 0x000fea0003c00000 */
[----:B------:R-:W-:-:S07]  /*05e0*/  IMAD.MOV.U32 R4, RZ, RZ, R6 ;  /* 0x000000ffff047224 */ /* 0x000fce00078e0006 */
.L_x_5:
[----:B------:R-:W-:Y:S05]  /*05f0*/  BSYNC.RECONVERGENT B1 ;  /* 0x0000000000017941 */ /* 0x000fea0003800200 */
.L_x_4:
[----:B------:R-:W-:Y:S01]  /*0600*/  DADD R12, -R4, R16 ;  /* 0x00000000040c7229 */ /* 0x000fe20000000110 */
[----:B------:R-:W-:Y:S01]  /*0610*/  MOV R10, 0xe826d695 ;  /* 0xe826d695000a7802 */ /* 0x000fe20000000f00 */
[----:B------:R-:W-:Y:S01]  /*0620*/  IMAD.MOV.U32 R11, RZ, RZ, 0x3e112e0b ;  /* 0x3e112e0bff0b7424 */ /* 0x000fe200078e00ff */
[----:B------:R-:W-:Y:S01]  /*0630*/  DADD R4, R14, -R18 ;  /* 0x000000000e047229 */ /* 0x000fe20000000812 */
[----:B------:R-:W-:Y:S02]  /*0640*/  IMAD.MOV.U32 R18, RZ, RZ, R14 ;  /* 0x000000ffff127224 */ /* 0x000fe400078e000e */
[----:B------:R-:W-:Y:S02]  /*0650*/  IMAD.MOV.U32 R19, RZ, RZ, R15 ;  /* 0x000000ffff137224 */ /* 0x000fe400078e000f */
[----:B------:R-:W-:Y:S02]  /*0660*/  DADD R6, R12, -R16 ;  /* 0x000000000c067229 */ /* 0x000fe40000000810 */
[----:B------:R-:W-:Y:S01]  /*0670*/  MOV R16, R12 ;  /* 0x0000000c00107202 */ /* 0x000fe20000000f00 */
[----:B------:R-:W-:-:S05]  /*0680*/  IMAD.MOV.U32 R17, RZ, RZ, R13 ;  /* 0x000000ffff117224 */ /* 0x000fca00078e000d */
[----:B------:R-:W-:-:S06]  /*0690*/  DSETP.GEU.AND P0, PT, |R6|, R10, PT ;  /* 0x0000000a0600722a */ /* 0x000fcc0003f0e200 */
[----:B------:R-:W-:-:S14]  /*06a0*/  DSETP.GEU.OR P0, PT, |R4|, R10, P0 ;  /* 0x0000000a0400722a */ /* 0x000fdc000070e600 */
[----:B------:R-:W-:Y:S05]  /*06b0*/  @!P0 BRA `(.L_x_6) ;  /* 0x0000001000048947 */ /* 0x000fea0003800000 */
[C---:B------:R-:W-:Y:S02]  /*06c0*/  DADD R22, R14.reuse, R14 ;  /* 0x000000000e167229 */ /* 0x040fe4000000000e */
[----:B------:R-:W-:Y:S02]  /*06d0*/  DMUL R24, R14, R14 ;  /* 0x0000000e0e187228 */ /* 0x000fe40000000000 */
[----:B------:R-:W-:-:S04]  /*06e0*/  DMUL R6, R12, R12 ;  /* 0x0000000c0c067228 */ /* 0x000fc80000000000 */
[-C--:B------:R-:W-:Y:S02]  /*06f0*/  DMUL R4, R22, R14.reuse ;  /* 0x0000000e16047228 */ /* 0x080fe40000000000 */
[----:B------:R-:W-:Y:S02]  /*0700*/  DMUL R8, R24, R14 ;  /* 0x0000000e18087228 */ /* 0x000fe40000000000 */
[----:B------:R-:W-:-:S04]  /*0710*/  DMUL R18, R6, R12 ;  /* 0x0000000c06127228 */ /* 0x000fc80000000000 */
[----:B------:R-:W-:-:S08]  /*0720*/  DMUL R4, R4, R12 ;  /* 0x0000000c04047228 */ /* 0x000fd00000000000 */
[----:B------:R-:W-:-:S08]  /*0730*/  DMUL R4, R4, R12 ;  /* 0x0000000c04047228 */ /* 0x000fd00000000000 */
[----:B------:R-:W-:-:S08]  /*0740*/  DFMA R4, R8, R14, R4 ;  /* 0x0000000e0804722b */ /* 0x000fd00000000004 */
[----:B------:R-:W-:-:S08]  /*0750*/  DFMA R4, R18, R12, R4 ;  /* 0x0000000c1204722b */ /* 0x000fd00000000004 */
[----:B------:R-:W-:Y:S01]  /*0760*/  DMUL R16, R4, 3 ;  /* 0x4008000004107828 */ /* 0x000fe20000000000 */
[----:B------:R-:W-:-:S07]  /*0770*/  IMAD.MOV.U32 R4, RZ, RZ, 0x30 ;  /* 0x00000030ff047424 */ /* 0x000fce00078e00ff */
[----:B------:R-:W-:-:S14]  /*0780*/  DSETP.GEU.AND P0, PT, |R16|, R10, PT ;  /* 0x0000000a1000722a */ /* 0x000fdc0003f0e200 */
[----:B------:R-:W-:Y:S05]  /*0790*/  @!P0 BRA `(.L_x_1) ;  /* 0x0000001000208947 */ /* 0x000fea0003800000 */
[----:B------:R-:W0:Y:S01]  /*07a0*/  MUFU.RCP64H R5, R17 ;  /* 0x0000001100057308 */ /* 0x000e220000001800 */
[----:B------:R-:W-:Y:S01]  /*07b0*/  DMUL R20, R14, 3 ;  /* 0x400800000e147828 */ /* 0x000fe20000000000 */
[----:B------:R-:W-:Y:S01]  /*07c0*/  IMAD.MOV.U32 R4, RZ, RZ, 0x1 ;  /* 0x00000001ff047424 */ /* 0x000fe200078e00ff */
[----:B------:R-:W-:Y:S01]  /*07d0*/  DADD R24, R24, -R6 ;  /* 0x0000000018187229 */ /* 0x000fe20000000806 */
[----:B------:R-:W-:Y:S01]  /*07e0*/  BSSY.RECONVERGENT B1, `(.L_x_7) ;  /* 0x000001b000017945 */ /* 0x000fe20003800200 */
[----:B------:R-:W-:-:S04]  /*07f0*/  DMUL R22, R22, R12 ;  /* 0x0000000c16167228 */ /* 0x000fc80000000000 */
[C---:B------:R-:W-:Y:S02]  /*0800*/  DMUL R26, R20.reuse, R12 ;  /* 0x0000000c141a7228 */ /* 0x040fe40000000000 */
[----:B------:R-:W-:Y:S02]  /*0810*/  DMUL R6, R20, R14 ;  /* 0x0000000e14067228 */ /* 0x000fe40000000000 */
[----:B0-----:R-:W-:-:S04]  /*0820*/  DFMA R28, -R16, R4, 1 ;  /* 0x3ff00000101c742b */ /* 0x001fc80000000104 */
[-C--:B------:R-:W-:Y:S02]  /*0830*/  DFMA R26, R26, -R12.reuse, R8 ;  /* 0x8000000c1a1a722b */ /* 0x080fe40000000008 */
[----:B------:R-:W-:Y:S02]  /*0840*/  DFMA R18, R6, R12, -R18 ;  /* 0x0000000c0612722b */ /* 0x000fe40000000812 */
[----:B------:R-:W-:-:S04]  /*0850*/  DFMA R28, R28, R28, R28 ;  /* 0x0000001c1c1c722b */ /* 0x000fc8000000001c */
[----:B------:R-:W-:-:S04]  /*0860*/  DADD R20, R26, -1 ;  /* 0xbff000001a147429 */ /* 0x000fc80000000000 */
[----:B------:R-:W-:-:S04]  /*0870*/  DFMA R28, R4, R28, R4 ;  /* 0x0000001c041c722b */ /* 0x000fc80000000004 */
[----:B------:R-:W-:-:S04]  /*0880*/  DMUL R4, R24, R20 ;  /* 0x0000001418047228 */ /* 0x000fc80000000000 */
[----:B------:R-:W-:-:S04]  /*0890*/  DFMA R6, -R16, R28, 1 ;  /* 0x3ff000001006742b */ /* 0x000fc8000000011c */
[----:B------:R-:W-:-:S04]  /*08a0*/  DFMA R4, R22, R18, R4 ;  /* 0x000000121604722b */ /* 0x000fc80000000004 */
[----:B------:R-:W-:-:S06]  /*08b0*/  DFMA R6, R28, R6, R28 ;  /* 0x000000061c06722b */ /* 0x000fcc000000001c */
[----:B------:R-:W-:Y:S02]  /*08c0*/  FSETP.GEU.AND P1, PT, |R5|, 6.5827683646048100446e-37, PT ;  /* 0x036000000500780b */ /* 0x000fe40003f2e200 */
[----:B------:R-:W-:-:S08]  /*08d0*/  DMUL R8, R4, R6 ;  /* 0x0000000604087228 */ /* 0x000fd00000000000 */
[----:B------:R-:W-:-:S08]  /*08e0*/  DFMA R26, -R16, R8, R4 ;  /* 0x00000008101a722b */ /* 0x000fd00000000104 */
[----:B------:R-:W-:-:S10]  /*08f0*/  DFMA R6, R6, R26, R8 ;  /* 0x0000001a0606722b */ /* 0x000fd40000000008 */
[----:B------:R-:W-:-:S05]  /*0900*/  FFMA R8, RZ, R17, R7 ;  /* 0x00000011ff087223 */ /* 0x000fca0000000007 */
[----:B------:R-:W-:-:S13]  /*0910*/  FSETP.GT.AND P0, PT, |R8|, 1.469367938527859385e-39, PT ;  /* 0x001000000800780b */ /* 0x000fda0003f04200 */
[----:B------:R-:W-:Y:S05]  /*0920*/  @P0 BRA P1, `(.L_x_8) ;  /* 0x0000000000180947 */ /* 0x000fea0000800000 */
[----:B------:R-:W-:Y:S01]  /*0930*/  MOV R6, R4 ;  /* 0x0000000400067202 */ /* 0x000fe20000000f00 */
[----:B------:R-:W-:Y:S01]  /*0940*/  IMAD.MOV.U32 R8, RZ, RZ, R16 ;  /* 0x000000ffff087224 */ /* 0x000fe200078e0010 */
[----:B------:R-:W-:Y:S01]  /*0950*/  MOV R4, 0x980 ;  /* 0x0000098000047802 */ /* 0x000fe20000000f00 */
[----:B------:R-:W-:-:S07]  /*0960*/  IMAD.MOV.U32 R7, RZ, RZ, R17 ;  /* 0x000000ffff077224 */ /* 0x000fce00078e0011 */
[----:B------:R-:W-:Y:S05]  /*0970*/  CALL.REL.NOINC `($__internal_0_$__cuda_sm20_div_rn_f64_full) ;  /* 0x0000000c00c47944 */ /* 0x000fea0003c00000 */
[----:B------:R-:W-:-:S07]  /*0980*/  IMAD.MOV.U32 R7, RZ, RZ, R5 ;  /* 0x000000ffff077224 */ /* 0x000fce00078e0005 */
.L_x_8:
[----:B------:R-:W-:Y:S05]  /*0990*/  BSYNC.RECONVERGENT B1 ;  /* 0x0000000000017941 */ /* 0x000fea0003800200 */
.L_x_7:
[----:B------:R-:W0:Y:S01]  /*09a0*/  MUFU.RCP64H R5, R17 ;  /* 0x0000001100057308 */ /* 0x000e220000001800 */
[----:B------:R-:W-:Y:S01]  /*09b0*/  MOV R4, 0x1 ;  /* 0x0000000100047802 */ /* 0x000fe20000000f00 */
[----:B------:R-:W-:Y:S01]  /*09c0*/  DMUL R20, R22, R20 ;  /* 0x0000001416147228 */ /* 0x000fe20000000000 */
[----:B------:R-:W-:Y:S07]  /*09d0*/  BSSY.RECONVERGENT B1, `(.L_x_9) ;  /* 0x0000016000017945 */ /* 0x000fee0003800200 */
[----:B------:R-:W-:-:S02]  /*09e0*/  DFMA R20, R24, R18, -R20 ;  /* 0x000000121814722b */ /* 0x000fc40000000814 */
[----:B0-----:R-:W-:-:S08]  /*09f0*/  DFMA R8, -R16, R4, 1 ;  /* 0x3ff000001008742b */ /* 0x001fd00000000104 */
[----:B------:R-:W-:Y:S01]  /*0a00*/  FSETP.GEU.AND P1, PT, |R21|, 6.5827683646048100446e-37, PT ;  /* 0x036000001500780b */ /* 0x000fe20003f2e200 */
[----:B------:R-:W-:-:S08]  /*0a10*/  DFMA R8, R8, R8, R8 ;  /* 0x000000080808722b */ /* 0x000fd00000000008 */
[----:B------:R-:W-:-:S08]  /*0a20*/  DFMA R8, R4, R8, R4 ;  /* 0x000000080408722b */ /* 0x000fd00000000004 */
[----:B------:R-:W-:-:S08]  /*0a30*/  DFMA R4, -R16, R8, 1 ;  /* 0x3ff000001004742b */ /* 0x000fd00000000108 */
[----:B------:R-:W-:-:S08]  /*0a40*/  DFMA R18, R8, R4, R8 ;  /* 0x000000040812722b */ /* 0x000fd00000000008 */
[----:B------:R-:W-:-:S08]  /*0a50*/  DMUL R4, R18, R20 ;  /* 0x0000001412047228 */ /* 0x000fd00000000000 */
[----:B------:R-:W-:-:S08]  /*0a60*/  DFMA R8, -R16, R4, R20 ;  /* 0x000000041008722b */ /* 0x000fd00000000114 */
[----:B------:R-:W-:Y:S02]  /*0a70*/  DFMA R4, R18, R8, R4 ;  /* 0x000000081204722b */ /* 0x000fe40000000004 */
[----:B------:R-:W-:-:S08]  /*0a80*/  DADD R18, R14, -R6 ;  /* 0x000000000e127229 */ /* 0x000fd00000000806 */
        /* <DEDUP_REMOVED lines=10> */
.L_x_10:
[----:B------:R-:W-:Y:S05]  /*0b30*/  BSYNC.RECONVERGENT B1 ;  /* 0x0000000000017941 */ /* 0x000fea0003800200 */
.L_x_9:
[----:B------:R-:W-:Y:S02]  /*0b40*/  DADD R16, R12, -R4 ;  /* 0x000000000c107229 */ /* 0x000fe40000000804 */
[----:B------:R-:W-:-:S06]  /*0b50*/  DADD R4, R18, -R14 ;  /* 0x0000000012047229 */ /* 0x000fcc000000080e */
[----:B------:R-:W-:Y:S02]  /*0b60*/  DADD R6, R16, -R12 ;  /* 0x0000000010067229 */ /* 0x000fe4000000080c */
[----:B------:R-:W-:-:S06]  /*0b70*/  DSETP.LT.AND P1, PT, |R4|, R10, PT ;  /* 0x0000000a0400722a */ /* 0x000fcc0003f21200 */
[----:B------:R-:W-:-:S14]  /*0b80*/  DSETP.GEU.AND P0, PT, |R6|, R10, PT ;  /* 0x0000000a0600722a */ /* 0x000fdc0003f0e200 */
[----:B------:R-:W-:Y:S05]  /*0b90*/  @!P0 BRA P1, `(.L_x_6) ;  /* 0x0000000800cc8947 */ /* 0x000fea0000800000 */
[C---:B------:R-:W-:Y:S02]  /*0ba0*/  DADD R22, R18.reuse, R18 ;  /* 0x0000000012167229 */ /* 0x040fe40000000012 */
[----:B------:R-:W-:Y:S02]  /*0bb0*/  DMUL R24, R18, R18 ;  /* 0x0000001212187228 */ /* 0x000fe40000000000 */
[----:B------:R-:W-:-:S04]  /*0bc0*/  DMUL R6, R16, R16 ;  /* 0x0000001010067228 */ /* 0x000fc80000000000 */
[C---:B------:R-:W-:Y:S02]  /*0bd0*/  DMUL R4, R18.reuse, R22 ;  /* 0x0000001612047228 */ /* 0x040fe40000000000 */
        /* <DEDUP_REMOVED lines=16> */
[-C--:B------:R-:W-:Y:S02]  /*0ce0*/  DMUL R26, R16, R20.reuse ;  /* 0x00000014101a7228 */ /* 0x080fe40000000000 */
[----:B------:R-:W-:Y:S02]  /*0cf0*/  DMUL R6, R18, R20 ;  /* 0x0000001412067228 */ /* 0x000fe40000000000 */
[----:B0-----:R-:W-:-:S04]  /*0d00*/  DFMA R28, -R14, R4, 1 ;  /* 0x3ff000000e1c742b */ /* 0x001fc80000000104 */
[C---:B------:R-:W-:Y:S02]  /*0d10*/  DFMA R26, -R16.reuse, R26, R8 ;  /* 0x0000001a101a722b */ /* 0x040fe40000000108 */
        /* <DEDUP_REMOVED lines=21> */
.L_x_12:
[----:B------:R-:W-:Y:S05]  /*0e70*/  BSYNC.RECONVERGENT B1 ;  /* 0x0000000000017941 */ /* 0x000fea0003800200 */
.L_x_11:
        /* <DEDUP_REMOVED lines=25> */
.L_x_14:
[----:B------:R-:W-:Y:S05]  /*1010*/  BSYNC.RECONVERGENT B1 ;  /* 0x0000000000017941 */ /* 0x000fea0003800200 */
.L_x_13:
[----:B------:R-:W-:Y:S02]  /*1020*/  DADD R14, R16, -R4 ;  /* 0x00000000100e7229 */ /* 0x000fe40000000804 */
[----:B------:R-:W-:Y:S01]  /*1030*/  DADD R4, -R18, R12 ;  /* 0x0000000012047229 */ /* 0x000fe2000000010c */
[----:B------:R-:W-:Y:S02]  /*1040*/  IMAD.MOV.U32 R18, RZ, RZ, R12 ;  /* 0x000000ffff127224 */ /* 0x000fe400078e000c */
[----:B------:R-:W-:-:S03]  /*1050*/  IMAD.MOV.U32 R19, RZ, RZ, R13 ;  /* 0x000000ffff137224 */ /* 0x000fc600078e000d */
[----:B------:R-:W-:Y:S02]  /*1060*/  DADD R6, -R16, R14 ;  /* 0x0000000010067229 */ /* 0x000fe4000000010e */
[----:B------:R-:W-:Y:S01]  /*1070*/  DSETP.LT.AND P1, PT, |R4|, R10, PT ;  /* 0x0000000a0400722a */ /* 0x000fe20003f21200 */
[----:B------:R-:W-:Y:S01]  /*1080*/  MOV R16, R14 ;  /* 0x0000000e00107202 */ /* 0x000fe20000000f00 */
[----:B------:R-:W-:-:S04]  /*1090*/  IMAD.MOV.U32 R17, RZ, RZ, R15 ;  /* 0x000000ffff117224 */ /* 0x000fc800078e000f */
        /* <DEDUP_REMOVED lines=47> */
.L_x_16:
[----:B------:R-:W-:Y:S05]  /*1390*/  BSYNC.RECONVERGENT B1 ;  /* 0x0000000000017941 */ /* 0x000fea0003800200 */
.L_x_15:
        /* <DEDUP_REMOVED lines=25> */
.L_x_18:
[----:B------:R-:W-:Y:S05]  /*1530*/  BSYNC.RECONVERGENT B1 ;  /* 0x0000000000017941 */ /* 0x000fea0003800200 */
.L_x_17:
[----:B------:R-:W-:Y:S02]  /*1540*/  DADD R16, R14, -R4 ;  /* 0x000000000e107229 */ /* 0x000fe40000000804 */
[----:B------:R-:W-:-:S06]  /*1550*/  DADD R4, R18, -R12 ;  /* 0x0000000012047229 */ /* 0x000fcc000000080c */
[----:B------:R-:W-:Y:S02]  /*1560*/  DADD R6, -R14, R16 ;  /* 0x000000000e067229 */ /* 0x000fe40000000110 */
[----:B------:R-:W-:-:S06]  /*1570*/  DSETP.LT.AND P1, PT, |R4|, R10, PT ;  /* 0x0000000a0400722a */ /* 0x000fcc0003f21200 */
[----:B------:R-:W-:-:S14]  /*1580*/  DSETP.GEU.AND P0, PT, |R6|, R10, PT ;  /* 0x0000000a0600722a */ /* 0x000fdc0003f0e200 */
[----:B------:R-:W-:Y:S05]  /*1590*/  @!P0 BRA P1, `(.L_x_6) ;  /* 0x00000000004c8947 */ /* 0x000fea0000800000 */
[----:B------:R-:W-:Y:S02]  /*15a0*/  VIADD R0, R0, 0x4 ;  /* 0x0000000400007836 */ /* 0x000fe40000000000 */
[----:B------:R-:W-:-:S03]  /*15b0*/  IMAD.MOV.U32 R4, RZ, RZ, 0x30 ;  /* 0x00000030ff047424 */ /* 0x000fc600078e00ff */
[----:B------:R-:W-:-:S13]  /*15c0*/  ISETP.NE.AND P0, PT, R0, 0x4000, PT ;  /* 0x000040000000780c */ /* 0x000fda0003f05270 */
[----:B------:R-:W-:Y:S05]  /*15d0*/  @!P0 BRA `(.L_x_1) ;  /* 0x0000000000908947 */ /* 0x000fea0003800000 */
[C---:B------:R-:W-:Y:S02]  /*15e0*/  DADD R20, R18.reuse, R18 ;  /* 0x0000000012147229 */ /* 0x040fe40000000012 */
[----:B------:R-:W-:Y:S02]  /*15f0*/  DMUL R22, R18, R18 ;  /* 0x0000001212167228 */ /* 0x000fe40000000000 */
[----:B------:R-:W-:-:S04]  /*1600*/  DMUL R14, R16, R16 ;  /* 0x00000010100e7228 */ /* 0x000fc80000000000 */
[----:B------:R-:W-:-:S04]  /*1610*/  DMUL R4, R18, R20 ;  /* 0x0000001412047228 */ /* 0x000fc80000000000 */
[----:B------:R-:W-:-:S04]  /*1620*/  DMUL R8, R16, R14 ;  /* 0x0000000e10087228 */ /* 0x000fc80000000000 */
[----:B------:R-:W-:Y:S02]  /*1630*/  DMUL R6, R16, R4 ;  /* 0x0000000410067228 */ /* 0x000fe40000000000 */
[----:B------:R-:W-:-:S06]  /*1640*/  DMUL R4, R18, R22 ;  /* 0x0000001612047228 */ /* 0x000fcc0000000000 */
[----:B------:R-:W-:-:S08]  /*1650*/  DMUL R6, R16, R6 ;  /* 0x0000000610067228 */ /* 0x000fd00000000000 */
[----:B------:R-:W-:-:S08]  /*1660*/  DFMA R6, R18, R4, R6 ;  /* 0x000000041206722b */ /* 0x000fd00000000006 */
[----:B------:R-:W-:-:S08]  /*1670*/  DFMA R6, R16, R8, R6 ;  /* 0x000000081006722b */ /* 0x000fd00000000006 */
[----:B------:R-:W-:-:S08]  /*1680*/  DMUL R12, R6, 3 ;  /* 0x40080000060c7828 */ /* 0x000fd00000000000 */
[----:B------:R-:W-:-:S14]  /*1690*/  DSETP.GEU.AND P0, PT, |R12|, R10, PT ;  /* 0x0000000a0c00722a */ /* 0x000fdc0003f0e200 */
[----:B------:R-:W-:Y:S05]  /*16a0*/  @P0 BRA `(.L_x_19) ;  /* 0xffffffe800ec0947 */ /* 0x000fea000383ffff */
[----:B------:R-:W-:Y:S01]  /*16b0*/  MOV R4, 0x30 ;  /* 0x0000003000047802 */ /* 0x000fe20000000f00 */
[----:B------:R-:W-:Y:S06]  /*16c0*/  BRA `(.L_x_1) ;  /* 0x0000000000547947 */ /* 0x000fec0003800000 */
.L_x_6:
[----:B------:R-:W-:Y:S02]  /*16d0*/  DADD R4, R18, -1 ;  /* 0xbff0000012047429 */ /* 0x000fe40000000000 */
[----:B------:R-:W-:-:S06]  /*16e0*/  DSETP.GEU.AND P0, PT, |R16|, R10, PT ;  /* 0x0000000a1000722a */ /* 0x000fcc0003f0e200 */
[----:B------:R-:W-:Y:S01]  /*16f0*/  DSETP.LT.AND P1, PT, |R4|, R10, PT ;  /* 0x0000000a0400722a */ /* 0x000fe20003f21200 */
[----:B------:R-:W-:-:S13]  /*1700*/  IMAD.MOV.U32 R4, RZ, RZ, 0x31 ;  /* 0x00000031ff047424 */ /* 0x000fda00078e00ff */
[----:B------:R-:W-:Y:S05]  /*1710*/  @!P0 BRA P1, `(.L_x_1) ;  /* 0x0000000000408947 */ /* 0x000fea0000800000 */
[----:B------:R-:W-:-:S08]  /*1720*/  DADD R18, R18, 0.5 ;  /* 0x3fe0000012127429 */ /* 0x000fd00000000000 */
[----:B------:R-:W-:-:S14]  /*1730*/  DSETP.GEU.AND P0, PT, |R18|, R10, PT ;  /* 0x0000000a1200722a */ /* 0x000fdc0003f0e200 */
[----:B------:R-:W-:Y:S05]  /*1740*/  @P0 BRA `(.L_x_20) ;  /* 0x0000000000300947 */ /* 0x000fea0003800000 */
[----:B------:R-:W-:Y:S01]  /*1750*/  UMOV UR6, 0xe8584caa ;  /* 0xe8584caa00067882 */ /* 0x000fe20000000000 */
[----:B------:R-:W-:Y:S02]  /*1760*/  UMOV UR7, 0x3febb67a ;  /* 0x3febb67a00077882 */ /* 0x000fe40000000000 */
[----:B------:R-:W-:-:S08]  /*1770*/  DADD R4, R16, -UR6 ;  /* 0x8000000610047e29 */ /* 0x000fd00008000000 */
[----:B------:R-:W-:Y:S01]  /*1780*/  DSETP.GEU.AND P0, PT, |R4|, R10, PT ;  /* 0x0000000a0400722a */ /* 0x000fe20003f0e200 */
[----:B------:R-:W-:-:S13]  /*1790*/  IMAD.MOV.U32 R4, RZ, RZ, 0x32 ;  /* 0x00000032ff047424 */ /* 0x000fda00078e00ff */
[----:B------:R-:W-:Y:S05]  /*17a0*/  @!P0 BRA `(.L_x_1) ;  /* 0x00000000001c8947 */ /* 0x000fea0003800000 */
[----:B------:R-:W-:Y:S01]  /*17b0*/  UMOV UR6, 0xe8584caa ;  /* 0xe8584caa00067882 */ /* 0x000fe20000000000 */
[----:B------:R-:W-:Y:S01]  /*17c0*/  UMOV UR7, 0x3febb67a ;  /* 0x3febb67a00077882 */ /* 0x000fe20000000000 */
[----:B------:R-:W-:Y:S01]  /*17d0*/  IMAD.MOV.U32 R4, RZ, RZ, 0x33 ;  /* 0x00000033ff047424 */ /* 0x000fe200078e00ff */
[----:B------:R-:W-:-:S08]  /*17e0*/  DADD R16, R16, UR6 ;  /* 0x0000000610107e29 */ /* 0x000fd00008000000 */
[----:B------:R-:W-:-:S14]  /*17f0*/  DSETP.GEU.AND P0, PT, |R16|, R10, PT ;  /* 0x0000000a1000722a */ /* 0x000fdc0003f0e200 */
[----:B------:R-:W-:Y:S05]  /*1800*/  @!P0 BRA `(.L_x_1) ;  /* 0x0000000000048947 */ /* 0x000fea0003800000 */
.L_x_20:
[----:B------:R-:W-:-:S07]  /*1810*/  MOV R4, 0x30 ;  /* 0x0000003000047802 */ /* 0x000fce0000000f00 */
.L_x_1:
[----:B------:R-:W-:Y:S05]  /*1820*/  BSYNC.RECONVERGENT B0 ;  /* 0x0000000000007941 */ /* 0x000fea0003800200 */
.L_x_0:
[----:B------:R-:W0:Y:S01]  /*1830*/  LDCU.64 UR6, c[0x0][0x380] ;  /* 0x00007000ff0677ac */ /* 0x000e220008000a00 */
[----:B------:R-:W-:-:S05]  /*1840*/  IMAD R3, R2, 0x2000, R3 ;  /* 0x0000200002037824 */ /* 0x000fca00078e0203 */
[----:B0-----:R-:W-:-:S04]  /*1850*/  IADD3 R2, P0, PT, R3, UR6, RZ ;  /* 0x0000000603027c10 */ /* 0x001fc8000ff1e0ff */
[----:B------:R-:W-:-:S05]  /*1860*/  LEA.HI.X.SX32 R3, R3, UR7, 0x1, P0 ;  /* 0x0000000703037c11 */ /* 0x000fca00080f0eff */
[----:B------:R-:W-:Y:S01]  /*1870*/  STG.E.U8 desc[UR4][R2.64], R4 ;  /* 0x0000000402007986 */ /* 0x000fe2000c101104 */
[----:B------:R-:W-:Y:S05]  /*1880*/  EXIT ;  /* 0x000000000000794d */ /* 0x000fea0003800000 */
        .weak           $__internal_0_$__cuda_sm20_div_rn_f64_full
        .type           $__internal_0_$__cuda_sm20_div_rn_f64_full,@function
        .size           $__internal_0_$__cuda_sm20_div_rn_f64_full,(.L_x_27 - $__internal_0_$__cuda_sm20_div_rn_f64_full)
$__internal_0_$__cuda_sm20_div_rn_f64_full:
[----:B------:R-:W-:Y:S01]  /*1890*/  IMAD.MOV.U32 R31, RZ, RZ, R5 ;  /* 0x000000ffff1f7224 */ /* 0x000fe200078e0005 */
[C---:B------:R-:W-:Y:S01]  /*18a0*/  FSETP.GEU.AND P0, PT, |R7|.reuse, 1.469367938527859385e-39, PT ;  /* 0x001000000700780b */ /* 0x040fe20003f0e200 */
[----:B------:R-:W-:Y:S01]  /*18b0*/  IMAD.MOV.U32 R27, RZ, RZ, R7 ;  /* 0x000000ffff1b7224 */ /* 0x000fe200078e0007 */
[----:B------:R-:W-:Y:S01]  /*18c0*/  LOP3.LUT R5, R7, 0x800fffff, RZ, 0xc0, !PT ;  /* 0x800fffff07057812 */ /* 0x000fe200078ec0ff */
[----:B------:R-:W-:Y:S01]  /*18d0*/  IMAD.MOV.U32 R30, RZ, RZ, R6 ;  /* 0x000000ffff1e7224 */ /* 0x000fe200078e0006 */
[----:B------:R-:W-:Y:S01]  /*18e0*/  FSETP.GEU.AND P2, PT, |R31|, 1.469367938527859385e-39, PT ;  /* 0x001000001f00780b */ /* 0x000fe20003f4e200 */
[----:B------:R-:W-:Y:S01]  /*18f0*/  IMAD.MOV.U32 R28, RZ, RZ, R8 ;  /* 0x000000ffff1c7224 */ /* 0x000fe200078e0008 */
[----:B------:R-:W-:Y:S01]  /*1900*/  MOV R26, R8 ;  /* 0x00000008001a7202 */ /* 0x000fe20000000f00 */
[----:B------:R-:W-:Y:S01]  /*1910*/  IMAD.MOV.U32 R32, RZ, RZ, 0x1 ;  /* 0x00000001ff207424 */ /* 0x000fe200078e00ff */
[----:B------:R-:W-:Y:S01]  /*1920*/  LOP3.LUT R29, R5, 0x3ff00000, RZ, 0xfc, !PT ;  /* 0x3ff00000051d7812 */ /* 0x000fe200078efcff */
[----:B------:R-:W-:Y:S01]  /*1930*/  BSSY.RECONVERGENT B2, `(.L_x_21) ;  /* 0x0000056000027945 */ /* 0x000fe20003800200 */
[----:B------:R-:W-:-:S02]  /*1940*/  LOP3.LUT R5, R31, 0x7ff00000, RZ, 0xc0, !PT ;  /* 0x7ff000001f057812 */ /* 0x000fc400078ec0ff */
[----:B------:R-:W-:Y:S01]  /*1950*/  LOP3.LUT R7, R7, 0x7ff00000, RZ, 0xc0, !PT ;  /* 0x7ff0000007077812 */ /* 0x000fe200078ec0ff */
[----:B------:R-:W-:Y:S01]  /*1960*/  @!P0 DMUL R28, R26, 8.98846567431157953865e+307 ;  /* 0x7fe000001a1c8828 */ /* 0x000fe20000000000 */
[----:B------:R-:W-:Y:S02]  /*1970*/  MOV R34, R30 ;  /* 0x0000001e00227202 */ /* 0x000fe40000000f00 */
[----:B------:R-:W-:Y:S02]  /*1980*/  ISETP.GE.U32.AND P1, PT, R5, R7, PT ;  /* 0x000000070500720c */ /* 0x000fe40003f26070 */
[----:B------:R-:W-:Y:S01]  /*1990*/  @!P2 LOP3.LUT R6, R27, 0x7ff00000, RZ, 0xc0, !PT ;  /* 0x7ff000001b06a812 */ /* 0x000fe200078ec0ff */
[----:B------:R-:W0:Y:S03]  /*19a0*/  MUFU.RCP64H R33, R29 ;  /* 0x0000001d00217308 */ /* 0x000e260000001800 */
[----:B------:R-:W-:Y:S01]  /*19b0*/  @!P2 ISETP.GE.U32.AND P3, PT, R5, R6, PT ;  /* 0x000000060500a20c */ /* 0x000fe20003f66070 */
[----:B------:R-:W-:Y:S01]  /*19c0*/  IMAD.MOV.U32 R6, RZ, RZ, 0x1ca00000 ;  /* 0x1ca00000ff067424 */ /* 0x000fe200078e00ff */
[----:B------:R-:W-:-:S04]  /*19d0*/  @!P0 LOP3.LUT R7, R29, 0x7ff00000, RZ, 0xc0, !PT ;  /* 0x7ff000001d078812 */ /* 0x000fc800078ec0ff */
[C---:B------:R-:W-:Y:S02]  /*19e0*/  @!P2 SEL R9, R6.reuse, 0x63400000, !P3 ;  /* 0x634000000609a807 */ /* 0x040fe40005800000 */
[----:B------:R-:W-:Y:S02]  /*19f0*/  SEL R8, R6, 0x63400000, !P1 ;  /* 0x6340000006087807 */ /* 0x000fe40004800000 */
[--C-:B------:R-:W-:Y:S02]  /*1a00*/  @!P2 LOP3.LUT R9, R9, 0x80000000, R31.reuse, 0xf8, !PT ;  /* 0x800000000909a812 */ /* 0x100fe400078ef81f */
[----:B------:R-:W-:Y:S01]  /*1a10*/  LOP3.LUT R35, R8, 0x800fffff, R31, 0xf8, !PT ;  /* 0x800fffff08237812 */ /* 0x000fe200078ef81f */
[----:B------:R-:W-:Y:S01]  /*1a20*/  @!P2 IMAD.MOV.U32 R8, RZ, RZ, RZ ;  /* 0x000000ffff08a224 */ /* 0x000fe200078e00ff */
[----:B------:R-:W-:-:S06]  /*1a30*/  @!P2 LOP3.LUT R9, R9, 0x100000, RZ, 0xfc, !PT ;  /* 0x001000000909a812 */ /* 0x000fcc00078efcff */
[----:B------:R-:W-:Y:S02]  /*1a40*/  @!P2 DFMA R34, R34, 2, -R8 ;  /* 0x400000002222a82b */ /* 0x000fe40000000808 */
[----:B0-----:R-:W-:-:S08]  /*1a50*/  DFMA R8, R32, -R28, 1 ;  /* 0x3ff000002008742b */ /* 0x001fd0000000081c */
[----:B------:R-:W-:-:S08]  /*1a60*/  DFMA R8, R8, R8, R8 ;  /* 0x000000080808722b */ /* 0x000fd00000000008 */
[----:B------:R-:W-:-:S08]  /*1a70*/  DFMA R32, R32, R8, R32 ;  /* 0x000000082020722b */ /* 0x000fd00000000020 */
[----:B------:R-:W-:-:S08]  /*1a80*/  DFMA R36, R32, -R28, 1 ;  /* 0x3ff000002024742b */ /* 0x000fd0000000081c */
[----:B------:R-:W-:-:S08]  /*1a90*/  DFMA R36, R32, R36, R32 ;  /* 0x000000242024722b */ /* 0x000fd00000000020 */
[----:B------:R-:W-:-:S08]  /*1aa0*/  DMUL R8, R36, R34 ;  /* 0x0000002224087228 */ /* 0x000fd00000000000 */
[----:B------:R-:W-:-:S08]  /*1ab0*/  DFMA R32, R8, -R28, R34 ;  /* 0x8000001c0820722b */ /* 0x000fd00000000022 */
[----:B------:R-:W-:Y:S01]  /*1ac0*/  DFMA R32, R36, R32, R8 ;  /* 0x000000202420722b */ /* 0x000fe20000000008 */
[----:B------:R-:W-:Y:S01]  /*1ad0*/  IMAD.MOV.U32 R8, RZ, RZ, R5 ;  /* 0x000000ffff087224 */ /* 0x000fe200078e0005 */
[----:B------:R-:W-:-:S04]  /*1ae0*/  @!P2 LOP3.LUT R8, R35, 0x7ff00000, RZ, 0xc0, !PT ;  /* 0x7ff000002308a812 */ /* 0x000fc800078ec0ff */
[----:B------:R-:W-:-:S04]  /*1af0*/  IADD3 R9, PT, PT, R8, -0x1, RZ ;  /* 0xffffffff08097810 */ /* 0x000fc80007ffe0ff */
[----:B------:R-:W-:Y:S01]  /*1b00*/  ISETP.GT.U32.AND P0, PT, R9, 0x7feffffe, PT ;  /* 0x7feffffe0900780c */ /* 0x000fe20003f04070 */
[----:B------:R-:W-:-:S05]  /*1b10*/  VIADD R9, R7, 0xffffffff ;  /* 0xffffffff07097836 */ /* 0x000fca0000000000 */
[----:B------:R-:W-:-:S13]  /*1b20*/  ISETP.GT.U32.OR P0, PT, R9, 0x7feffffe, P0 ;  /* 0x7feffffe0900780c */ /* 0x000fda0000704470 */
[----:B------:R-:W-:Y:S05]  /*1b30*/  @P0 BRA `(.L_x_22) ;  /* 0x0000000000740947 */ /* 0x000fea0003800000 */
[----:B------:R-:W-:-:S04]  /*1b40*/  LOP3.LUT R7, R27, 0x7ff00000, RZ, 0xc0, !PT ;  /* 0x7ff000001b077812 */ /* 0x000fc800078ec0ff */
[CC--:B------:R-:W-:Y:S02]  /*1b50*/  VIADDMNMX R8, R5.reuse, -R7.reuse, 0xb9600000, !PT ;  /* 0xb960000005087446 */ /* 0x0c0fe40007800907 */
[----:B------:R-:W-:Y:S02]  /*1b60*/  ISETP.GE.U32.AND P0, PT, R5, R7, PT ;  /* 0x000000070500720c */ /* 0x000fe40003f06070 */
[----:B------:R-:W-:Y:S02]  /*1b70*/  VIMNMX R8, PT, PT, R8, 0x46a00000, PT ;  /* 0x46a0000008087848 */ /* 0x000fe40003fe0100 */
[----:B------:R-:W-:-:S05]  /*1b80*/  SEL R6, R6, 0x63400000, !P0 ;  /* 0x6340000006067807 */ /* 0x000fca0004000000 */
[----:B------:R-:W-:Y:S01]  /*1b90*/  IMAD.IADD R6, R8, 0x1, -R6 ;  /* 0x0000000108067824 */ /* 0x000fe200078e0a06 */
[----:B------:R-:W-:-:S03]  /*1ba0*/  MOV R8, RZ ;  /* 0x000000ff00087202 */ /* 0x000fc60000000f00 */
[----:B------:R-:W-:-:S06]  /*1bb0*/  VIADD R9, R6, 0x7fe00000 ;  /* 0x7fe0000006097836 */ /* 0x000fcc0000000000 */
[----:B------:R-:W-:-:S10]  /*1bc0*/  DMUL R36, R32, R8 ;  /* 0x0000000820247228 */ /* 0x000fd40000000000 */
[----:B------:R-:W-:-:S13]  /*1bd0*/  FSETP.GTU.AND P0, PT, |R37|, 1.469367938527859385e-39, PT ;  /* 0x001000002500780b */ /* 0x000fda0003f0c200 */
[----:B------:R-:W-:Y:S05]  /*1be0*/  @P0 BRA `(.L_x_23) ;  /* 0x0000000000a80947 */ /* 0x000fea0003800000 */
[----:B------:R-:W-:-:S06]  /*1bf0*/  DFMA R28, R32, -R28, R34 ;  /* 0x8000001c201c722b */ /* 0x000fcc0000000022 */
[----:B------:R-:W-:-:S04]  /*1c00*/  IMAD.MOV.U32 R28, RZ, RZ, RZ ;  /* 0x000000ffff1c7224 */ /* 0x000fc800078e00ff */
[C---:B------:R-:W-:Y:S02]  /*1c10*/  FSETP.NEU.AND P0, PT, R29.reuse, RZ, PT ;  /* 0x000000ff1d00720b */ /* 0x040fe40003f0d000 */
[----:B------:R-:W-:-:S04]  /*1c20*/  LOP3.LUT R26, R29, 0x80000000, R27, 0x48, !PT ;  /* 0x800000001d1a7812 */ /* 0x000fc800078e481b */
[----:B------:R-:W-:-:S07]  /*1c30*/  LOP3.LUT R29, R26, R9, RZ, 0xfc, !PT ;  /* 0x000000091a1d7212 */ /* 0x000fce00078efcff */
[----:B------:R-:W-:Y:S05]  /*1c40*/  @!P0 BRA `(.L_x_23) ;  /* 0x0000000000908947 */ /* 0x000fea0003800000 */
[----:B------:R-:W-:Y:S01]  /*1c50*/  IMAD.MOV R9, RZ, RZ, -R6 ;  /* 0x000000ffff097224 */ /* 0x000fe200078e0a06 */
[----:B------:R-:W-:Y:S01]  /*1c60*/  IADD3 R6, PT, PT, -R6, -0x43300000, RZ ;  /* 0xbcd0000006067810 */ /* 0x000fe20007ffe1ff */
[----:B------:R-:W-:-:S06]  /*1c70*/  IMAD.MOV.U32 R8, RZ, RZ, RZ ;  /* 0x000000ffff087224 */ /* 0x000fcc00078e00ff */
[----:B------:R-:W-:Y:S02]  /*1c80*/  DFMA R8, R36, -R8, R32 ;  /* 0x800000082408722b */ /* 0x000fe40000000020 */
[----:B------:R-:W-:-:S08]  /*1c90*/  DMUL.RP R32, R32, R28 ;  /* 0x0000001c20207228 */ /* 0x000fd00000008000 */
[----:B------:R-:W-:Y:S02]  /*1ca0*/  FSETP.NEU.AND P0, PT, |R9|, R6, PT ;  /* 0x000000060900720b */ /* 0x000fe40003f0d200 */
[----:B------:R-:W-:Y:S02]  /*1cb0*/  LOP3.LUT R26, R33, R26, RZ, 0x3c, !PT ;  /* 0x0000001a211a7212 */ /* 0x000fe400078e3cff */
[----:B------:R-:W-:Y:S02]  /*1cc0*/  FSEL R5, R32, R36, !P0 ;  /* 0x0000002420057208 */ /* 0x000fe40004000000 */
[----:B------:R-:W-:Y:S02]  /*1cd0*/  FSEL R26, R26, R37, !P0 ;  /* 0x000000251a1a7208 */ /* 0x000fe40004000000 */
[----:B------:R-:W-:-:S03]  /*1ce0*/  MOV R36, R5 ;  /* 0x0000000500247202 */ /* 0x000fc60000000f00 */
[----:B------:R-:W-:Y:S01]  /*1cf0*/  IMAD.MOV.U32 R37, RZ, RZ, R26 ;  /* 0x000000ffff257224 */ /* 0x000fe200078e001a */
[----:B------:R-:W-:Y:S06]  /*1d00*/  BRA `(.L_x_23) ;  /* 0x0000000000607947 */ /* 0x000fec0003800000 */
.L_x_22:
[----:B------:R-:W-:-:S14]  /*1d10*/  DSETP.NAN.AND P0, PT, R30, R30, PT ;  /* 0x0000001e1e00722a */ /* 0x000fdc0003f08000 */
[----:B------:R-:W-:Y:S05]  /*1d20*/  @P0 BRA `(.L_x_24) ;  /* 0x00000000004c0947 */ /* 0x000fea0003800000 */
[----:B------:R-:W-:-:S14]  /*1d30*/  DSETP.NAN.AND P0, PT, R26, R26, PT ;  /* 0x0000001a1a00722a */ /* 0x000fdc0003f08000 */
[----:B------:R-:W-:Y:S05]  /*1d40*/  @P0 BRA `(.L_x_25) ;  /* 0x0000000000340947 */ /* 0x000fea0003800000 */
[----:B------:R-:W-:Y:S01]  /*1d50*/  ISETP.NE.AND P0, PT, R8, R7, PT ;  /* 0x000000070800720c */ /* 0x000fe20003f05270 */
[----:B------:R-:W-:Y:S02]  /*1d60*/  IMAD.MOV.U32 R36, RZ, RZ, 0x0 ;  /* 0x00000000ff247424 */ /* 0x000fe400078e00ff */
[----:B------:R-:W-:-:S10]  /*1d70*/  IMAD.MOV.U32 R37, RZ, RZ, -0x80000 ;  /* 0xfff80000ff257424 */ /* 0x000fd400078e00ff */
[----:B------:R-:W-:Y:S05]  /*1d80*/  @!P0 BRA `(.L_x_23) ;  /* 0x0000000000408947 */ /* 0x000fea0003800000 */
[----:B------:R-:W-:Y:S02]  /*1d90*/  ISETP.NE.AND P0, PT, R8, 0x7ff00000, PT ;  /* 0x7ff000000800780c */ /* 0x000fe40003f05270 */
[----:B------:R-:W-:Y:S02]  /*1da0*/  LOP3.LUT R26, R31, 0x80000000, R27, 0x48, !PT ;  /* 0x800000001f1a7812 */ /* 0x000fe400078e481b */
[----:B------:R-:W-:-:S13]  /*1db0*/  ISETP.EQ.OR P0, PT, R7, RZ, !P0 ;  /* 0x000000ff0700720c */ /* 0x000fda0004702670 */
[----:B------:R-:W-:Y:S01]  /*1dc0*/  @P0 LOP3.LUT R5, R26, 0x7ff00000, RZ, 0xfc, !PT ;  /* 0x7ff000001a050812 */ /* 0x000fe200078efcff */
[----:B------:R-:W-:Y:S01]  /*1dd0*/  @!P0 IMAD.MOV.U32 R37, RZ, RZ, R26 ;  /* 0x000000ffff258224 */ /* 0x000fe200078e001a */
[----:B------:R-:W-:Y:S01]  /*1de0*/  @!P0 MOV R36, RZ ;  /* 0x000000ff00248202 */ /* 0x000fe20000000f00 */
[----:B------:R-:W-:Y:S02]  /*1df0*/  @P0 IMAD.MOV.U32 R36, RZ, RZ, RZ ;  /* 0x000000ffff240224 */ /* 0x000fe400078e00ff */
[----:B------:R-:W-:Y:S01]  /*1e00*/  @P0 IMAD.MOV.U32 R37, RZ, RZ, R5 ;  /* 0x000000ffff250224 */ /* 0x000fe200078e0005 */
[----:B------:R-:W-:Y:S06]  /*1e10*/  BRA `(.L_x_23) ;  /* 0x00000000001c7947 */ /* 0x000fec0003800000 */
.L_x_25:
[----:B------:R-:W-:Y:S02]  /*1e20*/  LOP3.LUT R5, R27, 0x80000, RZ, 0xfc, !PT ;  /* 0x000800001b057812 */ /* 0x000fe400078efcff */
[----:B------:R-:W-:-:S03]  /*1e30*/  MOV R36, R26 ;  /* 0x0000001a00247202 */ /* 0x000fc60000000f00 */
[----:B------:R-:W-:Y:S01]  /*1e40*/  IMAD.MOV.U32 R37, RZ, RZ, R5 ;  /* 0x000000ffff257224 */ /* 0x000fe200078e0005 */
[----:B------:R-:W-:Y:S06]  /*1e50*/  BRA `(.L_x_23) ;  /* 0x00000000000c7947 */ /* 0x000fec0003800000 */
.L_x_24:
[----:B------:R-:W-:Y:S01]  /*1e60*/  LOP3.LUT R5, R31, 0x80000, RZ, 0xfc, !PT ;  /* 0x000800001f057812 */ /* 0x000fe200078efcff */
[----:B------:R-:W-:-:S03]  /*1e70*/  IMAD.MOV.U32 R36, RZ, RZ, R30 ;  /* 0x000000ffff247224 */ /* 0x000fc600078e001e */
[----:B------:R-:W-:-:S07]  /*1e80*/  MOV R37, R5 ;  /* 0x0000000500257202 */ /* 0x000fce0000000f00 */
.L_x_23:
[----:B------:R-:W-:Y:S05]  /*1e90*/  BSYNC.RECONVERGENT B2 ;  /* 0x0000000000027941 */ /* 0x000fea0003800200 */
.L_x_21:
[----:B------:R-:W-:Y:S01]  /*1ea0*/  MOV R8, R4 ;  /* 0x0000000400087202 */ /* 0x000fe20000000f00 */
[----:B------:R-:W-:Y:S02]  /*1eb0*/  IMAD.MOV.U32 R9, RZ, RZ, 0x0 ;  /* 0x00000000ff097424 */ /* 0x000fe400078e00ff */
[----:B------:R-:W-:Y:S02]  /*1ec0*/  IMAD.MOV.U32 R6, RZ, RZ, R36 ;  /* 0x000000ffff067224 */ /* 0x000fe400078e0024 */
[----:B------:R-:W-:Y:S01]  /*1ed0*/  IMAD.MOV.U32 R5, RZ, RZ, R37 ;  /* 0x000000ffff057224 */ /* 0x000fe200078e0025 */
[----:B------:R-:W-:Y:S06]  /*1ee0*/  RET.REL.NODEC R8 `(_Z7getRootPh) ;  /* 0xffffffe008447950 */ /* 0x000fec0003c3ffff */
.L_x_26:
[----:B------:R-:W-:-:S00]  /*1ef0*/  BRA `(.L_x_26) ;  /* 0xfffffffc00fc7947 */ /* 0x000fc0000383ffff */
[----:B------:R-:W-:-:S00]  /*1f00*/  NOP ;  /* 0x0000000000007918 */ /* 0x000fc00000000000 */
[----:B------:R-:W-:-:S00]  /*1f10*/  NOP ;  /* 0x0000000000007918 */ /* 0x000fc00000000000 */
[----:B------:R-:W-:-:S00]  /*1f20*/  NOP ;  /* 0x0000000000007918 */ /* 0x000fc00000000000 */
[----:B------:R-:W-:-:S00]  /*1f30*/  NOP ;  /* 0x0000000000007918 */ /* 0x000fc00000000000 */
[----:B------:R-:W-:-:S00]  /*1f40*/  NOP ;  /* 0x0000000000007918 */ /* 0x000fc00000000000 */
[----:B------:R-:W-:-:S00]  /*1f50*/  NOP ;  /* 0x0000000000007918 */ /* 0x000fc00000000000 */
[----:B------:R-:W-:-:S00]  /*1f60*/  NOP ;  /* 0x0000000000007918 */ /* 0x000fc00000000000 */
[----:B------:R-:W-:-:S00]  /*1f70*/  NOP ;  /* 0x0000000000007918 */ /* 0x000fc00000000000 */
.L_x_27:


//--------------------- .nv.shared.reserved.0     --------------------------
	.section	.nv.shared.reserved.0,"aw",@nobits
	.weak		__nv_reservedSMEM_offset_0_alias
	.size		__nv_reservedSMEM_offset_0_alias, 0, 64
	.other		__nv_reservedSMEM_offset_0_alias,@"STO_CUDA_RESERVED_SHARED STV_DEFAULT"
__nv_reservedSMEM_offset_0_alias:
	.zero		0
	.zero		64


//--------------------- .nv.constant0._Z7getRootPh --------------------------
	.section	.nv.constant0._Z7getRootPh,"a",@progbits
	.sectionflags	@""
	.align	4
.nv.constant0._Z7getRootPh:
	.zero		904


//--------------------- SYMBOLS --------------------------

	.type		.nv.reservedSmem.offset0,@object
	.size		.nv.reservedSmem.offset0,0x4
